//
// Generated by NVIDIA NVVM Compiler
//
// Compiler Build ID: CL-36424714
// Cuda compilation tools, release 13.0, V13.0.88
// Based on NVVM 20.0.0
//

.version 9.0
.target sm_100
.address_size 64

	// .globl	_Z15findLargePrimesPii

.visible .entry _Z15findLargePrimesPii(
	.param .u64 .ptr .align 1 _Z15findLargePrimesPii_param_0,
	.param .u32 _Z15findLargePrimesPii_param_1
)
{
	.reg .pred 	%p<7>;
	.reg .b32 	%r<18>;
	.reg .b64 	%rd<5>;

	ld.param.u64 	%rd2, [_Z15findLargePrimesPii_param_0];
	ld.param.u32 	%r8, [_Z15findLargePrimesPii_param_1];
	mov.u32 	%r9, %ctaid.x;
	mov.u32 	%r1, %ntid.x;
	mov.u32 	%r10, %tid.x;
	mad.lo.s32 	%r16, %r9, %r1, %r10;
	setp.ge.s32 	%p1, %r16, %r8;
	@%p1 bra 	$L__BB0_9;
	mov.u32 	%r11, %nctaid.x;
	mul.lo.s32 	%r3, %r11, %r1;
	cvta.to.global.u64 	%rd1, %rd2;
$L__BB0_2:
	setp.lt.s32 	%p2, %r16, 2;
	@%p2 bra 	$L__BB0_8;
	setp.lt.u32 	%p3, %r16, 4;
	@%p3 bra 	$L__BB0_7;
	mov.b32 	%r17, 2;
	bra.uni 	$L__BB0_6;
$L__BB0_5:
	add.s32 	%r5, %r17, 1;
	mad.lo.s32 	%r14, %r17, %r17, %r17;
	add.s32 	%r15, %r14, %r5;
	setp.gt.s32 	%p5, %r15, %r16;
	mov.u32 	%r17, %r5;
	@%p5 bra 	$L__BB0_7;
$L__BB0_6:
	rem.u32 	%r13, %r16, %r17;
	setp.eq.s32 	%p4, %r13, 0;
	@%p4 bra 	$L__BB0_8;
	bra.uni 	$L__BB0_5;
$L__BB0_7:
	mul.wide.u32 	%rd3, %r16, 4;
	add.s64 	%rd4, %rd1, %rd3;
	st.global.u32 	[%rd4], %r16;
$L__BB0_8:
	add.s32 	%r16, %r16, %r3;
	setp.lt.s32 	%p6, %r16, %r8;
	@%p6 bra 	$L__BB0_2;
$L__BB0_9:
	ret;

}


// ===== COMPILED SASS (sm_100) =====

	.target	sm_100

	.elftype	@"ET_EXEC"


//--------------------- .note.nv.tkinfo           --------------------------
	.section	.note.nv.tkinfo,"",@"SHT_NOTE"
	.sectionflags	@"SHF_NOTE_NV_TKINFO"
	.tkinfo
        /*0018*/ 	.word	0x00000002
        /*0030*/ 	.string	""
        /*0030*/ 	.string	"ptxas"
        /*0030*/ 	.string	"Cuda compilation tools, release 13.0, V13.0.88"
        /*0030*/ 	.string	"Build cuda_13.0.r13.0/compiler.36424714_0"
        /*0030*/ 	.string	"-arch sm_100 -m 64 "



//--------------------- .note.nv.cuinfo           --------------------------
	.section	.note.nv.cuinfo,"",@"SHT_NOTE"
	.sectionflags	@"SHF_NOTE_NV_CUINFO"
        /*0018*/ 	.short	0x0002
        /*001a*/ 	.short	0x0064
        /*001c*/ 	.short	0x0082
	.zero		2


//--------------------- .nv.info                  --------------------------
	.section	.nv.info,"",@"SHT_CUDA_INFO"
	.align	4


	//----- nvinfo : EIATTR_REGCOUNT
	.align		4
        /*0000*/ 	.byte	0x04, 0x2f
        /*0002*/ 	.short	(.L_1 - .L_0)
	.align		4
.L_0:
        /*0004*/ 	.word	index@(_Z15findLargePrimesPii)
        /*0008*/ 	.word	0x0000000c


	//----- nvinfo : EIATTR_FRAME_SIZE
	.align		4
.L_1:
        /*000c*/ 	.byte	0x04, 0x11
        /*000e*/ 	.short	(.L_3 - .L_2)
	.align		4
.L_2:
        /*0010*/ 	.word	index@(_Z15findLargePrimesPii)
        /*0014*/ 	.word	0x00000000


	//----- nvinfo : EIATTR_MIN_STACK_SIZE
	.align		4
.L_3:
        /*0018*/ 	.byte	0x04, 0x12
        /*001a*/ 	.short	(.L_5 - .L_4)
	.align		4
.L_4:
        /*001c*/ 	.word	index@(_Z15findLargePrimesPii)
        /*0020*/ 	.word	0x00000000
.L_5:


//--------------------- .nv.compat                --------------------------
	.section	.nv.compat,"",@"SHT_CUDA_COMPAT_INFO"
	.align	4
        /*0000*/ 	.byte	0x02, 0x09, 0x00, 0x00, 0x02, 0x02, 0x01, 0x00, 0x02, 0x05, 0x05, 0x00, 0x03, 0x07, 0x01, 0x01
        /*0010*/ 	.byte	0x02, 0x03, 0x00, 0x00, 0x02, 0x06, 0x01, 0x00, 0x04, 0x0b, 0x08, 0x00, 0x09, 0x00, 0x00, 0x00
        /*0020*/ 	.byte	0x00, 0x00, 0x00, 0x00


//--------------------- .nv.info._Z15findLargePrimesPii --------------------------
	.section	.nv.info._Z15findLargePrimesPii,"",@"SHT_CUDA_INFO"
	.sectionflags	@""
	.align	4


	//----- nvinfo : EIATTR_CUDA_API_VERSION
	.align		4
        /*0000*/ 	.byte	0x04, 0x37
        /*0002*/ 	.short	(.L_7 - .L_6)
.L_6:
        /*0004*/ 	.word	0x00000082


	//----- nvinfo : EIATTR_KPARAM_INFO
	.align		4
.L_7:
        /*0008*/ 	.byte	0x04, 0x17
        /*000a*/ 	.short	(.L_9 - .L_8)
.L_8:
        /*000c*/ 	.word	0x00000000
        /*0010*/ 	.short	0x0001
        /*0012*/ 	.short	0x0008
        /*0014*/ 	.byte	0x00, 0xf0, 0x11, 0x00


	//----- nvinfo : EIATTR_KPARAM_INFO
	.align		4
.L_9:
        /*0018*/ 	.byte	0x04, 0x17
        /*001a*/ 	.short	(.L_11 - .L_10)
.L_10:
        /*001c*/ 	.word	0x00000000
        /*0020*/ 	.short	0x0000
        /*0022*/ 	.short	0x0000
        /*0024*/ 	.byte	0x00, 0xf5, 0x21, 0x00


	//----- nvinfo : EIATTR_SPARSE_MMA_MASK
	.align		4
.L_11:
        /*0028*/ 	.byte	0x03, 0x50
        /*002a*/ 	.short	0x0000


	//----- nvinfo : EIATTR_MAXREG_COUNT
	.align		4
        /*002c*/ 	.byte	0x03, 0x1b
        /*002e*/ 	.short	0x00ff


	//----- nvinfo : EIATTR_MERCURY_ISA_VERSION
	.align		4
        /*0030*/ 	.byte	0x03, 0x5f
        /*0032*/ 	.short	0x0101


	//----- nvinfo : EIATTR_VRC_CTA_INIT_COUNT
	.align		4
        /*0034*/ 	.byte	0x02, 0x4a
	.zero		1
	.zero		1


	//----- nvinfo : EIATTR_EXIT_INSTR_OFFSETS
	.align		4
        /*0038*/ 	.byte	0x04, 0x1c
        /*003a*/ 	.short	(.L_13 - .L_12)


	//   ....[0]....
.L_12:
        /*003c*/ 	.word	0x00000070


	//   ....[1]....
        /*0040*/ 	.word	0x00000310


	//----- nvinfo : EIATTR_CRS_STACK_SIZE
	.align		4
.L_13:
        /*0044*/ 	.byte	0x04, 0x1e
        /*0046*/ 	.short	(.L_15 - .L_14)
.L_14:
        /*0048*/ 	.word	0x00000000


	//----- nvinfo : EIATTR_CBANK_PARAM_SIZE
	.align		4
.L_15:
        /*004c*/ 	.byte	0x03, 0x19
        /*004e*/ 	.short	0x000c


	//----- nvinfo : EIATTR_PARAM_CBANK
	.align		4
        /*0050*/ 	.byte	0x04, 0x0a
        /*0052*/ 	.short	(.L_17 - .L_16)
	.align		4
.L_16:
        /*0054*/ 	.word	index@(.nv.constant0._Z15findLargePrimesPii)
        /*0058*/ 	.short	0x0380
        /*005a*/ 	.short	0x000c


	//----- nvinfo : EIATTR_SW_WAR
	.align		4
.L_17:
        /*005c*/ 	.byte	0x04, 0x36
        /*005e*/ 	.short	(.L_19 - .L_18)
.L_18:
        /*0060*/ 	.word	0x00000008
.L_19:


//--------------------- .nv.callgraph             --------------------------
	.section	.nv.callgraph,"",@"SHT_CUDA_CALLGRAPH"
	.align	4
	.sectionentsize	8
	.align		4
        /*0000*/ 	.word	0x00000000
	.align		4
        /*0004*/ 	.word	0xffffffff
	.align		4
        /*0008*/ 	.word	0x00000000
	.align		4
        /*000c*/ 	.word	0xfffffffe
	.align		4
        /*0010*/ 	.word	0x00000000
	.align		4
        /*0014*/ 	.word	0xfffffffd
	.align		4
        /*0018*/ 	.word	0x00000000
	.align		4
        /*001c*/ 	.word	0xfffffffc


//--------------------- .text._Z15findLargePrimesPii --------------------------
	.section	.text._Z15findLargePrimesPii,"ax",@progbits
	.align	128
        .global         _Z15findLargePrimesPii
        .type           _Z15findLargePrimesPii,@function
        .size           _Z15findLargePrimesPii,(.L_x_6 - _Z15findLargePrimesPii)
        .other          _Z15findLargePrimesPii,@"STO_CUDA_ENTRY STV_DEFAULT"
_Z15findLargePrimesPii:
.text._Z15findLargePrimesPii:
[----:B------:R-:W-:Y:S01]  /*0000*/  LDC R1, c[0x0][0x37c] ;  /* 0x0000df00ff017b82 */ /* 0x000fe20000000800 */
[----:B------:R-:W0:Y:S07]  /*0010*/  S2R R0, SR_TID.X ;  /* 0x0000000000007919 */ /* 0x000e2e0000002100 */
[----:B------:R-:W0:Y:S01]  /*0020*/  S2UR UR4, SR_CTAID.X ;  /* 0x00000000000479c3 */ /* 0x000e220000002500 */
[----:B------:R-:W1:Y:S07]  /*0030*/  LDCU UR5, c[0x0][0x388] ;  /* 0x00007100ff0577ac */ /* 0x000e6e0008000800 */
[----:B------:R-:W0:Y:S02]  /*0040*/  LDC R5, c[0x0][0x360] ;  /* 0x0000d800ff057b82 */ /* 0x000e240000000800 */
[----:B0-----:R-:W-:-:S05]  /*0050*/  IMAD R0, R5, UR4, R0 ;  /* 0x0000000405007c24 */ /* 0x001fca000f8e0200 */
[----:B-1----:R-:W-:-:S13]  /*0060*/  ISETP.GE.AND P0, PT, R0, UR5, PT ;  /* 0x0000000500007c0c */ /* 0x002fda000bf06270 */
[----:B------:R-:W-:Y:S05]  /*0070*/  @P0 EXIT ;  /* 0x000000000000094d */ /* 0x000fea0003800000 */
[----:B------:R-:W0:Y:S01]  /*0080*/  LDCU UR4, c[0x0][0x370] ;  /* 0x00006e00ff0477ac */ /* 0x000e220008000800 */
[----:B------:R-:W1:Y:S01]  /*0090*/  LDCU.64 UR6, c[0x0][0x358] ;  /* 0x00006b00ff0677ac */ /* 0x000e620008000a00 */
[----:B0-----:R-:W-:-:S07]  /*00a0*/  IMAD R5, R5, UR4, RZ ;  /* 0x0000000405057c24 */ /* 0x001fce000f8e02ff */
.L_x_4:
[----:B------:R-:W-:Y:S01]  /*00b0*/  ISETP.GE.AND P0, PT, R0, 0x2, PT ;  /* 0x000000020000780c */ /* 0x000fe20003f06270 */
[----:B------:R-:W-:-:S12]  /*00c0*/  BSSY.RECONVERGENT B0, `(.L_x_0) ;  /* 0x0000020000007945 */ /* 0x000fd80003800200 */
[----:B------:R-:W-:Y:S05]  /*00d0*/  @!P0 BRA `(.L_x_1) ;  /* 0x0000000000788947 */ /* 0x000fea0003800000 */
[----:B------:R-:W-:-:S13]  /*00e0*/  ISETP.GE.U32.AND P0, PT, R0, 0x4, PT ;  /* 0x000000040000780c */ /* 0x000fda0003f06070 */
[----:B------:R-:W-:Y:S05]  /*00f0*/  @!P0 BRA `(.L_x_2) ;  /* 0x0000000000648947 */ /* 0x000fea0003800000 */
[----:B------:R-:W-:-:S07]  /*0100*/  IMAD.MOV.U32 R7, RZ, RZ, 0x2 ;  /* 0x00000002ff077424 */ /* 0x000fce00078e00ff */
.L_x_3:
[----:B------:R-:W0:Y:S01]  /*0110*/  I2F.U32.RP R4, R7 ;  /* 0x0000000700047306 */ /* 0x000e220000209000 */
[----:B------:R-:W-:-:S07]  /*0120*/  ISETP.NE.U32.AND P1, PT, R7, RZ, PT ;  /* 0x000000ff0700720c */ /* 0x000fce0003f25070 */
[----:B0-----:R-:W0:Y:S02]  /*0130*/  MUFU.RCP R4, R4 ;  /* 0x0000000400047308 */ /* 0x001e240000001000 */
[----:B0-----:R-:W-:-:S06]  /*0140*/  VIADD R2, R4, 0xffffffe ;  /* 0x0ffffffe04027836 */ /* 0x001fcc0000000000 */
[----:B------:R0:W2:Y:S02]  /*0150*/  F2I.FTZ.U32.TRUNC.NTZ R3, R2 ;  /* 0x0000000200037305 */ /* 0x0000a4000021f000 */
[----:B0-----:R-:W-:Y:S01]  /*0160*/  IMAD.MOV.U32 R2, RZ, RZ, RZ ;  /* 0x000000ffff027224 */ /* 0x001fe200078e00ff */
[----:B--2---:R-:W-:-:S05]  /*0170*/  IADD3 R6, PT, PT, RZ, -R3, RZ ;  /* 0x80000003ff067210 */ /* 0x004fca0007ffe0ff */
[----:B------:R-:W-:-:S04]  /*0180*/  IMAD R9, R6, R7, RZ ;  /* 0x0000000706097224 */ /* 0x000fc800078e02ff */
[----:B------:R-:W-:-:S06]  /*0190*/  IMAD.HI.U32 R3, R3, R9, R2 ;  /* 0x0000000903037227 */ /* 0x000fcc00078e0002 */
[----:B------:R-:W-:-:S05]  /*01a0*/  IMAD.HI.U32 R3, R3, R0, RZ ;  /* 0x0000000003037227 */ /* 0x000fca00078e00ff */
[----:B------:R-:W-:-:S05]  /*01b0*/  IADD3 R3, PT, PT, -R3, RZ, RZ ;  /* 0x000000ff03037210 */ /* 0x000fca0007ffe1ff */
[----:B------:R-:W-:-:S05]  /*01c0*/  IMAD R6, R7, R3, R0 ;  /* 0x0000000307067224 */ /* 0x000fca00078e0200 */
[----:B------:R-:W-:-:S13]  /*01d0*/  ISETP.GE.U32.AND P0, PT, R6, R7, PT ;  /* 0x000000070600720c */ /* 0x000fda0003f06070 */
[----:B------:R-:W-:-:S05]  /*01e0*/  @P0 IMAD.IADD R6, R6, 0x1, -R7 ;  /* 0x0000000106060824 */ /* 0x000fca00078e0a07 */
[----:B------:R-:W-:-:S13]  /*01f0*/  ISETP.GE.U32.AND P0, PT, R6, R7, PT ;  /* 0x000000070600720c */ /* 0x000fda0003f06070 */
[-C--:B------:R-:W-:Y:S02]  /*0200*/  @P0 IADD3 R6, PT, PT, R6, -R7.reuse, RZ ;  /* 0x8000000706060210 */ /* 0x080fe40007ffe0ff */
[----:B------:R-:W-:-:S04]  /*0210*/  @!P1 LOP3.LUT R6, RZ, R7, RZ, 0x33, !PT ;  /* 0x00000007ff069212 */ /* 0x000fc800078e33ff */
[----:B------:R-:W-:-:S13]  /*0220*/  ISETP.NE.AND P0, PT, R6, RZ, PT ;  /* 0x000000ff0600720c */ /* 0x000fda0003f05270 */
[----:B------:R-:W-:Y:S05]  /*0230*/  @!P0 BRA `(.L_x_1) ;  /* 0x0000000000208947 */ /* 0x000fea0003800000 */
[C---:B------:R-:W-:Y:S02]  /*0240*/  IMAD R2, R7.reuse, R7, R7 ;  /* 0x0000000707027224 */ /* 0x040fe400078e0207 */
[----:B------:R-:W-:-:S05]  /*0250*/  VIADD R7, R7, 0x1 ;  /* 0x0000000107077836 */ /* 0x000fca0000000000 */
[----:B------:R-:W-:-:S04]  /*0260*/  IADD3 R3, PT, PT, R7, R2, RZ ;  /* 0x0000000207037210 */ /* 0x000fc80007ffe0ff */
[----:B------:R-:W-:-:S13]  /*0270*/  ISETP.GT.AND P0, PT, R3, R0, PT ;  /* 0x000000000300720c */ /* 0x000fda0003f04270 */
[----:B------:R-:W-:Y:S05]  /*0280*/  @!P0 BRA `(.L_x_3) ;  /* 0xfffffffc00a08947 */ /* 0x000fea000383ffff */
.L_x_2:
[----:B------:R-:W0:Y:S02]  /*0290*/  LDC.64 R2, c[0x0][0x380] ;  /* 0x0000e000ff027b82 */ /* 0x000e240000000a00 */
[----:B0-----:R-:W-:-:S05]  /*02a0*/  IMAD.WIDE.U32 R2, R0, 0x4, R2 ;  /* 0x0000000400027825 */ /* 0x001fca00078e0002 */
[----:B-1----:R0:W-:Y:S02]  /*02b0*/  STG.E desc[UR6][R2.64], R0 ;  /* 0x0000000002007986 */ /* 0x0021e4000c101906 */
.L_x_1:
[----:B-1----:R-:W-:Y:S05]  /*02c0*/  BSYNC.RECONVERGENT B0 ;  /* 0x0000000000007941 */ /* 0x002fea0003800200 */
.L_x_0:
[----:B------:R-:W1:Y:S01]  /*02d0*/  LDCU UR4, c[0x0][0x388] ;  /* 0x00007100ff0477ac */ /* 0x000e620008000800 */
[----:B0-----:R-:W-:-:S05]  /*02e0*/  IMAD.IADD R0, R5, 0x1, R0 ;  /* 0x0000000105007824 */ /* 0x001fca00078e0200 */
[----:B-1----:R-:W-:-:S13]  /*02f0*/  ISETP.GE.AND P0, PT, R0, UR4, PT ;  /* 0x0000000400007c0c */ /* 0x002fda000bf06270 */
[----:B------:R-:W-:Y:S05]  /*0300*/  @!P0 BRA `(.L_x_4) ;  /* 0xfffffffc00688947 */ /* 0x000fea000383ffff */
[----:B------:R-:W-:Y:S05]  /*0310*/  EXIT ;  /* 0x000000000000794d */ /* 0x000fea0003800000 */
.L_x_5:
[----:B------:R-:W-:-:S00]  /*0320*/  BRA `(.L_x_5) ;  /* 0xfffffffc00fc7947 */ /* 0x000fc0000383ffff */
[----:B------:R-:W-:-:S00]  /*0330*/  NOP ;  /* 0x0000000000007918 */ /* 0x000fc00000000000 */
        /* <DEDUP_REMOVED lines=12> */
.L_x_6:


//--------------------- .nv.shared.reserved.0     --------------------------
	.section	.nv.shared.reserved.0,"aw",@nobits
	.weak		__nv_reservedSMEM_offset_0_alias
	.size		__nv_reservedSMEM_offset_0_alias, 0, 64
	.other		__nv_reservedSMEM_offset_0_alias,@"STO_CUDA_RESERVED_SHARED STV_DEFAULT"
__nv_reservedSMEM_offset_0_alias:
	.zero		0
	.zero		64


//--------------------- .nv.constant0._Z15findLargePrimesPii --------------------------
	.section	.nv.constant0._Z15findLargePrimesPii,"a",@progbits
	.sectionflags	@""
	.align	4
.nv.constant0._Z15findLargePrimesPii:
	.zero		908


//--------------------- SYMBOLS --------------------------

	.type		.nv.reservedSmem.offset0,@object
	.size		.nv.reservedSmem.offset0,0x4
